	.headerflags	@"EF_CUDA_TEXMODE_UNIFIED EF_CUDA_64BIT_ADDRESS EF_CUDA_ACCELERATORS EF_CUDA_SM90 EF_CUDA_VIRTUAL_SM(EF_CUDA_SM90)"
	.elftype	@"ET_EXEC"


//--------------------- .nv.info                  --------------------------
	.section	.nv.info,"",@"SHT_CUDA_INFO"
	.align	4


	//----- nvinfo : EIATTR_REGCOUNT
	.align		4
        /*0000*/ 	.byte	0x04, 0x2f
        /*0002*/ 	.short	(.L_3 - .L_2)
	.align		4
.L_2:
        /*0004*/ 	.word	index@(triton_poi_fused__native_batch_norm_legit_no_training_clone_elu_11)
        /*0008*/ 	.word	0x00000020


	//----- nvinfo : EIATTR_MIN_STACK_SIZE
	.align		4
.L_3:
        /*000c*/ 	.byte	0x04, 0x12
        /*000e*/ 	.short	(.L_5 - .L_4)
	.align		4
.L_4:
        /*0010*/ 	.word	index@(triton_poi_fused__native_batch_norm_legit_no_training_clone_elu_11)
        /*0014*/ 	.word	0x00000000


	//----- nvinfo : EIATTR_FRAME_SIZE
	.align		4
.L_5:
        /*0018*/ 	.byte	0x04, 0x11
        /*001a*/ 	.short	(.L_7 - .L_6)
	.align		4
.L_6:
        /*001c*/ 	.word	index@(triton_poi_fused__native_batch_norm_legit_no_training_clone_elu_11)
        /*0020*/ 	.word	0x00000000


	//----- nvinfo : EIATTR_MIN_STACK_SIZE
	.align		4
.L_7:
        /*0024*/ 	.byte	0x04, 0x12
        /*0026*/ 	.short	(.L_9 - .L_8)
	.align		4
.L_8:
        /*0028*/ 	.word	index@(triton_poi_fused__native_batch_norm_legit_no_training_clone_elu_11)
        /*002c*/ 	.word	0x00000000
.L_9:


//--------------------- .nv.info.triton_poi_fused__native_batch_norm_legit_no_training_clone_elu_11 --------------------------
	.section	.nv.info.triton_poi_fused__native_batch_norm_legit_no_training_clone_elu_11,"",@"SHT_CUDA_INFO"
	.sectionflags	@""
	.align	4


	//----- nvinfo : EIATTR_CUDA_API_VERSION
	.align		4
        /*0000*/ 	.byte	0x04, 0x37
        /*0002*/ 	.short	(.L_11 - .L_10)
.L_10:
        /*0004*/ 	.word	0x0000007c


	//----- nvinfo : EIATTR_KPARAM_INFO
	.align		4
.L_11:
        /*0008*/ 	.byte	0x04, 0x17
        /*000a*/ 	.short	(.L_13 - .L_12)
.L_12:
        /*000c*/ 	.word	0x00000000
        /*0010*/ 	.short	0x0006
        /*0012*/ 	.short	0x0030
        /*0014*/ 	.byte	0x00, 0xf0, 0x11, 0x00


	//----- nvinfo : EIATTR_KPARAM_INFO
	.align		4
.L_13:
        /*0018*/ 	.byte	0x04, 0x17
        /*001a*/ 	.short	(.L_15 - .L_14)
.L_14:
        /*001c*/ 	.word	0x00000000
        /*0020*/ 	.short	0x0005
        /*0022*/ 	.short	0x0028
        /*0024*/ 	.byte	0x00, 0xf4, 0x21, 0x00


	//----- nvinfo : EIATTR_KPARAM_INFO
	.align		4
.L_15:
        /*0028*/ 	.byte	0x04, 0x17
        /*002a*/ 	.short	(.L_17 - .L_16)
.L_16:
        /*002c*/ 	.word	0x00000000
        /*0030*/ 	.short	0x0004
        /*0032*/ 	.short	0x0020
        /*0034*/ 	.byte	0x00, 0xf4, 0x21, 0x00


	//----- nvinfo : EIATTR_KPARAM_INFO
	.align		4
.L_17:
        /*0038*/ 	.byte	0x04, 0x17
        /*003a*/ 	.short	(.L_19 - .L_18)
.L_18:
        /*003c*/ 	.word	0x00000000
        /*0040*/ 	.short	0x0003
        /*0042*/ 	.short	0x0018
        /*0044*/ 	.byte	0x00, 0xf4, 0x21, 0x00


	//----- nvinfo : EIATTR_KPARAM_INFO
	.align		4
.L_19:
        /*0048*/ 	.byte	0x04, 0x17
        /*004a*/ 	.short	(.L_21 - .L_20)
.L_20:
        /*004c*/ 	.word	0x00000000
        /*0050*/ 	.short	0x0002
        /*0052*/ 	.short	0x0010
        /*0054*/ 	.byte	0x00, 0xf4, 0x21, 0x00


	//----- nvinfo : EIATTR_KPARAM_INFO
	.align		4
.L_21:
        /*0058*/ 	.byte	0x04, 0x17
        /*005a*/ 	.short	(.L_23 - .L_22)
.L_22:
        /*005c*/ 	.word	0x00000000
        /*0060*/ 	.short	0x0001
        /*0062*/ 	.short	0x0008
        /*0064*/ 	.byte	0x00, 0xf4, 0x21, 0x00


	//----- nvinfo : EIATTR_KPARAM_INFO
	.align		4
.L_23:
        /*0068*/ 	.byte	0x04, 0x17
        /*006a*/ 	.short	(.L_25 - .L_24)
.L_24:
        /*006c*/ 	.word	0x00000000
        /*0070*/ 	.short	0x0000
        /*0072*/ 	.short	0x0000
        /*0074*/ 	.byte	0x00, 0xf4, 0x21, 0x00


	//----- nvinfo : EIATTR_SPARSE_MMA_MASK
	.align		4
.L_25:
        /*0078*/ 	.byte	0x03, 0x50
        /*007a*/ 	.short	0x0000


	//----- nvinfo : EIATTR_MAXREG_COUNT
	.align		4
        /*007c*/ 	.byte	0x03, 0x1b
        /*007e*/ 	.short	0x00ff


	//----- nvinfo : EIATTR_EXIT_INSTR_OFFSETS
	.align		4
        /*0080*/ 	.byte	0x04, 0x1c
        /*0082*/ 	.short	(.L_27 - .L_26)


	//   ....[0]....
.L_26:
        /*0084*/ 	.word	0x00001560


	//----- nvinfo : EIATTR_REQNTID
	.align		4
.L_27:
        /*0088*/ 	.byte	0x04, 0x10
        /*008a*/ 	.short	(.L_29 - .L_28)
.L_28:
        /*008c*/ 	.word	0x00000080
        /*0090*/ 	.word	0x00000001
        /*0094*/ 	.word	0x00000001


	//----- nvinfo : EIATTR_CBANK_PARAM_SIZE
	.align		4
.L_29:
        /*0098*/ 	.byte	0x03, 0x19
        /*009a*/ 	.short	0x0034


	//----- nvinfo : EIATTR_PARAM_CBANK
	.align		4
        /*009c*/ 	.byte	0x04, 0x0a
        /*009e*/ 	.short	(.L_31 - .L_30)
	.align		4
.L_30:
        /*00a0*/ 	.word	index@(.nv.constant0.triton_poi_fused__native_batch_norm_legit_no_training_clone_elu_11)
        /*00a4*/ 	.short	0x0210
        /*00a6*/ 	.short	0x0034


	//----- nvinfo : EIATTR_SW_WAR
	.align		4
.L_31:
        /*00a8*/ 	.byte	0x04, 0x36
        /*00aa*/ 	.short	(.L_33 - .L_32)
.L_32:
        /*00ac*/ 	.word	0x00000008
.L_33:


//--------------------- .nv.callgraph             --------------------------
	.section	.nv.callgraph,"",@"SHT_CUDA_CALLGRAPH"
	.align	4
	.sectionentsize	8
	.align		4
        /*0000*/ 	.word	0x00000000
	.align		4
        /*0004*/ 	.word	0xffffffff
	.align		4
        /*0008*/ 	.word	0x00000000
	.align		4
        /*000c*/ 	.word	0xfffffffe
	.align		4
        /*0010*/ 	.word	0x00000000
	.align		4
        /*0014*/ 	.word	0xfffffffd
	.align		4
        /*0018*/ 	.word	0x00000000
	.align		4
        /*001c*/ 	.word	0xfffffffc


//--------------------- .nv.constant4             --------------------------
	.section	.nv.constant4,"a",@progbits
	.align	8
	.align		8
.nv.constant4:
        /*0000*/ 	.dword	_$_str
	.align		8
        /*0008*/ 	.dword	_$_str_$_2


//--------------------- .text.triton_poi_fused__native_batch_norm_legit_no_training_clone_elu_11 --------------------------
	.section	.text.triton_poi_fused__native_batch_norm_legit_no_training_clone_elu_11,"ax",@progbits
	.align	128
        .global         triton_poi_fused__native_batch_norm_legit_no_training_clone_elu_11
        .type           triton_poi_fused__native_batch_norm_legit_no_training_clone_elu_11,@function
        .size           triton_poi_fused__native_batch_norm_legit_no_training_clone_elu_11,(.L_x_1 - triton_poi_fused__native_batch_norm_legit_no_training_clone_elu_11)
        .other          triton_poi_fused__native_batch_norm_legit_no_training_clone_elu_11,@"STO_CUDA_ENTRY STV_DEFAULT"
triton_poi_fused__native_batch_norm_legit_no_training_clone_elu_11:
.text.triton_poi_fused__native_batch_norm_legit_no_training_clone_elu_11:
[----:B------:R-:W-:Y:S01]  /*0000*/  LDC R1, c[0x0][0x28] ;  /* 0x00000a00ff017b82 */ /* 0x000fe20000000800 */
[----:B------:R-:W1:Y:S01]  /*0010*/  S2R R0, SR_TID.X ;  /* 0x0000000000007919 */ /* 0x000e620000002100 */
[----:B------:R-:W-:-:S06]  /*0020*/  ULDC.64 UR4, c[0x0][0x208] ;  /* 0x0000820000047ab9 */ /* 0x000fcc0000000a00 */
[----:B------:R-:W2:Y:S01]  /*0030*/  LDC.64 R10, c[0x0][0x220] ;  /* 0x00008800ff0a7b82 */ /* 0x000ea20000000a00 */
[----:B------:R-:W3:Y:S01]  /*0040*/  S2R R3, SR_CTAID.X ;  /* 0x0000000000037919 */ /* 0x000ee20000002500 */
[----:B-1----:R-:W-:-:S04]  /*0050*/  SHF.L.U32 R0, R0, 0x2, RZ ;  /* 0x0000000200007819 */ /* 0x002fc800000006ff */
[----:B------:R-:W-:Y:S02]  /*0060*/  LOP3.LUT R0, R0, 0x1fc, RZ, 0xc0, !PT ;  /* 0x000001fc00007812 */ /* 0x000fe400078ec0ff */
[----:B---3--:R-:W-:Y:S02]  /*0070*/  SHF.R.S32.HI R2, RZ, 0x15, R3 ;  /* 0x00000015ff027819 */ /* 0x008fe40000011403 */
[----:B------:R-:W-:Y:S02]  /*0080*/  LEA R0, R3, R0, 0xa ;  /* 0x0000000003007211 */ /* 0x000fe400078e50ff */
[----:B------:R-:W-:Y:S02]  /*0090*/  SGXT R3, R2, 0x1 ;  /* 0x000000010203781a */ /* 0x000fe40000000200 */
[----:B------:R-:W-:-:S04]  /*00a0*/  IADD3 R4, R0, 0x200, RZ ;  /* 0x0000020000047810 */ /* 0x000fc80007ffe0ff */
[----:B------:R-:W-:-:S04]  /*00b0*/  LEA.HI R2, R3, R4, RZ, 0x10 ;  /* 0x0000000403027211 */ /* 0x000fc800078f80ff */
[C---:B------:R-:W-:Y:S02]  /*00c0*/  PRMT R5, R2.reuse, 0xbb32, RZ ;  /* 0x0000bb3202057816 */ /* 0x040fe400000000ff */
[----:B------:R-:W-:Y:S02]  /*00d0*/  PRMT R7, R2, 0x7632, R7 ;  /* 0x0000763202077816 */ /* 0x000fe40000000007 */
[----:B------:R-:W-:-:S04]  /*00e0*/  SHF.R.S32.HI R5, RZ, 0xf, R5 ;  /* 0x0000000fff057819 */ /* 0x000fc80000011405 */
[----:B------:R-:W-:Y:S02]  /*00f0*/  LOP3.LUT R2, R5, 0xffff, RZ, 0xc0, !PT ;  /* 0x0000ffff05027812 */ /* 0x000fe400078ec0ff */
[----:B------:R-:W-:Y:S02]  /*0100*/  LEA.HI R5, R3, R0, RZ, 0x10 ;  /* 0x0000000003057211 */ /* 0x000fe400078f80ff */
[----:B------:R-:W-:Y:S02]  /*0110*/  LEA.HI R2, R2, R7, RZ, 0x18 ;  /* 0x0000000702027211 */ /* 0x000fe400078fc0ff */
[C---:B------:R-:W-:Y:S02]  /*0120*/  PRMT R8, R5.reuse, 0xbb32, RZ ;  /* 0x0000bb3205087816 */ /* 0x040fe400000000ff */
[----:B------:R-:W-:Y:S02]  /*0130*/  LOP3.LUT R6, R2, 0xff00, RZ, 0xc0, !PT ;  /* 0x0000ff0002067812 */ /* 0x000fe400078ec0ff */
[----:B------:R-:W1:Y:S01]  /*0140*/  LDC.64 R2, c[0x0][0x228] ;  /* 0x00008a00ff027b82 */ /* 0x000e620000000a00 */
[----:B------:R-:W-:-:S02]  /*0150*/  PRMT R5, R5, 0x7632, R5 ;  /* 0x0000763205057816 */ /* 0x000fc40000000005 */
[----:B------:R-:W-:Y:S02]  /*0160*/  IADD3 R9, RZ, -R6, RZ ;  /* 0x80000006ff097210 */ /* 0x000fe40007ffe0ff */
[----:B------:R-:W-:Y:S02]  /*0170*/  MOV R6, R8 ;  /* 0x0000000800067202 */ /* 0x000fe40000000f00 */
[----:B------:R-:W-:Y:S02]  /*0180*/  PRMT R8, R9, 0x7710, RZ ;  /* 0x0000771009087816 */ /* 0x000fe400000000ff */
[----:B------:R-:W-:Y:S02]  /*0190*/  SHF.R.S32.HI R6, RZ, 0xf, R6 ;  /* 0x0000000fff067819 */ /* 0x000fe40000011406 */
[----:B------:R-:W-:Y:S02]  /*01a0*/  IADD3 R7, R7, R8, RZ ;  /* 0x0000000807077210 */ /* 0x000fe40007ffe0ff */
[----:B------:R-:W-:Y:S01]  /*01b0*/  LOP3.LUT R6, R6, 0xffff, RZ, 0xc0, !PT ;  /* 0x0000ffff06067812 */ /* 0x000fe200078ec0ff */
[----:B------:R-:W3:Y:S01]  /*01c0*/  LDC.64 R8, c[0x0][0x218] ;  /* 0x00008600ff087b82 */ /* 0x000ee20000000a00 */
[----:B------:R-:W-:-:S02]  /*01d0*/  PRMT R15, R7, 0x9910, RZ ;  /* 0x00009910070f7816 */ /* 0x000fc400000000ff */
[----:B------:R-:W-:-:S04]  /*01e0*/  LEA.HI R6, R6, R5, RZ, 0x18 ;  /* 0x0000000506067211 */ /* 0x000fc800078fc0ff */
[----:B------:R-:W-:Y:S01]  /*01f0*/  LOP3.LUT R6, R6, 0xff00, RZ, 0xc0, !PT ;  /* 0x0000ff0006067812 */ /* 0x000fe200078ec0ff */
[----:B-1----:R-:W-:-:S03]  /*0200*/  IMAD.WIDE R12, R15, 0x4, R2 ;  /* 0x000000040f0c7825 */ /* 0x002fc600078e0202 */
[----:B------:R-:W-:Y:S02]  /*0210*/  IADD3 R6, RZ, -R6, RZ ;  /* 0x80000006ff067210 */ /* 0x000fe40007ffe0ff */
[----:B------:R1:W4:Y:S02]  /*0220*/  LDG.E.EL R18, desc[UR4][R12.64] ;  /* 0x000000040c127981 */ /* 0x000324000c2e1900 */
[----:B------:R-:W-:-:S04]  /*0230*/  PRMT R6, R6, 0x7710, RZ ;  /* 0x0000771006067816 */ /* 0x000fc800000000ff */
[----:B------:R-:W-:-:S04]  /*0240*/  IADD3 R5, R5, R6, RZ ;  /* 0x0000000605057210 */ /* 0x000fc80007ffe0ff */
[----:B------:R-:W-:Y:S01]  /*0250*/  PRMT R21, R5, 0x9910, RZ ;  /* 0x0000991005157816 */ /* 0x000fe200000000ff */
[----:B-1----:R-:W1:Y:S04]  /*0260*/  LDC.64 R12, c[0x0][0x238] ;  /* 0x00008e00ff0c7b82 */ /* 0x002e680000000a00 */
[----:B------:R-:W-:Y:S01]  /*0270*/  IMAD.WIDE R6, R21, 0x4, R2 ;  /* 0x0000000415067825 */ /* 0x000fe200078e0202 */
[----:B------:R-:W-:-:S04]  /*0280*/  SHF.R.S32.HI R3, RZ, 0x1f, R4 ;  /* 0x0000001fff037819 */ /* 0x000fc80000011404 */
[----:B------:R5:W4:Y:S01]  /*0290*/  LDG.E.EL R19, desc[UR4][R6.64] ;  /* 0x0000000406137981 */ /* 0x000b22000c2e1900 */
[----:B------:R-:W-:Y:S01]  /*02a0*/  LEA.HI R5, R3, R4, RZ, 0x18 ;  /* 0x0000000403057211 */ /* 0x000fe200078fc0ff */
[----:B--2---:R-:W-:Y:S01]  /*02b0*/  IMAD.WIDE R16, R15, 0x4, R10 ;  /* 0x000000040f107825 */ /* 0x004fe200078e020a */
[----:B------:R-:W2:Y:S02]  /*02c0*/  LDC.64 R2, c[0x0][0x230] ;  /* 0x00008c00ff027b82 */ /* 0x000ea40000000a00 */
[C---:B------:R-:W-:Y:S02]  /*02d0*/  SHF.L.U32 R14, R5.reuse, 0x1, RZ ;  /* 0x00000001050e7819 */ /* 0x040fe400000006ff */
[----:B------:R-:W-:Y:S01]  /*02e0*/  LOP3.LUT R5, R5, 0xff000000, RZ, 0xc0, !PT ;  /* 0xff00000005057812 */ /* 0x000fe200078ec0ff */
[----:B------:R-:W4:Y:S01]  /*02f0*/  LDG.E.EL R17, desc[UR4][R16.64] ;  /* 0x0000000410117981 */ /* 0x000f22000c2e1900 */
[----:B------:R-:W-:Y:S02]  /*0300*/  LOP3.LUT R14, R14, 0xfe000000, RZ, 0xc0, !PT ;  /* 0xfe0000000e0e7812 */ /* 0x000fe400078ec0ff */
[----:B-----5:R-:W-:-:S02]  /*0310*/  SHF.R.S32.HI R7, RZ, 0x1f, R0 ;  /* 0x0000001fff077819 */ /* 0x020fc40000011400 */
[----:B------:R-:W-:-:S04]  /*0320*/  IADD3 R5, R14, R4, -R5 ;  /* 0x000000040e057210 */ /* 0x000fc80007ffe805 */
[----:B------:R-:W-:Y:S02]  /*0330*/  IADD3 R5, R5, 0x1000000, RZ ;  /* 0x0100000005057810 */ /* 0x000fe40007ffe0ff */
[----:B------:R-:W-:-:S03]  /*0340*/  LEA.HI R20, R7, R0, RZ, 0x18 ;  /* 0x0000000007147211 */ /* 0x000fc600078fc0ff */
[----:B---3--:R-:W-:Y:S01]  /*0350*/  IMAD.WIDE R4, R5, 0x4, R8 ;  /* 0x0000000405047825 */ /* 0x008fe200078e0208 */
[C---:B------:R-:W-:Y:S02]  /*0360*/  SHF.L.U32 R22, R20.reuse, 0x1, RZ ;  /* 0x0000000114167819 */ /* 0x040fe400000006ff */
[----:B------:R-:W-:-:S03]  /*0370*/  LOP3.LUT R23, R20, 0xff000000, RZ, 0xc0, !PT ;  /* 0xff00000014177812 */ /* 0x000fc600078ec0ff */
[----:B------:R-:W3:Y:S01]  /*0380*/  LDG.E.128 R4, desc[UR4][R4.64] ;  /* 0x0000000404047981 */ /* 0x000ee2000c1e1d00 */
[----:B--2---:R-:W-:Y:S01]  /*0390*/  IMAD.WIDE R24, R15, 0x4, R2 ;  /* 0x000000040f187825 */ /* 0x004fe200078e0202 */
[----:B------:R-:W-:-:S03]  /*03a0*/  LOP3.LUT R22, R22, 0xfe000000, RZ, 0xc0, !PT ;  /* 0xfe00000016167812 */ /* 0x000fc600078ec0ff */
[----:B-1----:R-:W-:Y:S01]  /*03b0*/  IMAD.WIDE R26, R15, 0x4, R12 ;  /* 0x000000040f1a7825 */ /* 0x002fe200078e020c */
[----:B------:R-:W-:Y:S01]  /*03c0*/  IADD3 R22, R22, R0, -R23 ;  /* 0x0000000016167210 */ /* 0x000fe20007ffe817 */
[----:B------:R-:W2:Y:S04]  /*03d0*/  LDG.E.EL R14, desc[UR4][R24.64] ;  /* 0x00000004180e7981 */ /* 0x000ea8000c2e1900 */
[----:B------:R-:W2:Y:S01]  /*03e0*/  LDG.E.EL R15, desc[UR4][R26.64] ;  /* 0x000000041a0f7981 */ /* 0x000ea2000c2e1900 */
[----:B------:R-:W-:Y:S01]  /*03f0*/  IADD3 R23, R22, 0x1000000, RZ ;  /* 0x0100000016177810 */ /* 0x000fe20007ffe0ff */
[----:B------:R-:W-:-:S04]  /*0400*/  IMAD.WIDE R28, R21, 0x4, R10 ;  /* 0x00000004151c7825 */ /* 0x000fc800078e020a */
[----:B------:R-:W-:Y:S01]  /*0410*/  IMAD.WIDE R8, R23, 0x4, R8 ;  /* 0x0000000417087825 */ /* 0x000fe200078e0208 */
[----:B0-----:R-:W5:Y:S05]  /*0420*/  LDG.E.EL R16, desc[UR4][R28.64] ;  /* 0x000000041c107981 */ /* 0x001f6a000c2e1900 */
[----:B------:R-:W5:Y:S01]  /*0430*/  LDG.E.128 R8, desc[UR4][R8.64] ;  /* 0x0000000408087981 */ /* 0x000f62000c1e1d00 */
[----:B------:R-:W-:-:S04]  /*0440*/  IMAD.WIDE R22, R21, 0x4, R2 ;  /* 0x0000000415167825 */ /* 0x000fc800078e0202 */
[----:B------:R-:W-:Y:S01]  /*0450*/  IMAD.WIDE R12, R21, 0x4, R12 ;  /* 0x00000004150c7825 */ /* 0x000fe200078e020c */
[----:B------:R0:W5:Y:S04]  /*0460*/  LDG.E.EL R3, desc[UR4][R22.64] ;  /* 0x0000000416037981 */ /* 0x000168000c2e1900 */
[----:B------:R1:W5:Y:S01]  /*0470*/  LDG.E.EL R2, desc[UR4][R12.64] ;  /* 0x000000040c027981 */ /* 0x000362000c2e1900 */
[----:B0-----:R-:W-:Y:S01]  /*0480*/  HFMA2.MMA R22, -RZ, RZ, 1.625, 0 ;  /* 0x3e800000ff167435 */ /* 0x001fe200000001ff */
[----:B----4-:R-:W-:-:S04]  /*0490*/  FADD R18, R18, 9.9999997473787516356e-05 ;  /* 0x38d1b71712127421 */ /* 0x010fc80000000000 */
[----:B------:R-:W0:Y:S02]  /*04a0*/  MUFU.SQRT R21, R18 ;  /* 0x0000001200157308 */ /* 0x000e240000002000 */
[----:B0-----:R-:W-:Y:S01]  /*04b0*/  FSETP.GT.AND P1, PT, R21, 8.50705917302346158658e+37, PT ;  /* 0x7e8000001500780b */ /* 0x001fe20003f24000 */
[----:B------:R-:W-:Y:S01]  /*04c0*/  FADD R19, R19, 9.9999997473787516356e-05 ;  /* 0x38d1b71713137421 */ /* 0x000fe20000000000 */
[----:B------:R-:W-:-:S04]  /*04d0*/  FSETP.GEU.AND P2, PT, R21, 1.175494350822287508e-38, PT ;  /* 0x008000001500780b */ /* 0x000fc80003f4e000 */
[----:B------:R-:W0:Y:S07]  /*04e0*/  MUFU.SQRT R20, R19 ;  /* 0x0000001300147308 */ /* 0x000e2e0000002000 */
[----:B------:R-:W-:-:S04]  /*04f0*/  @P1 FMUL R21, R21, 0.25 ;  /* 0x3e80000015151820 */ /* 0x000fc80000400000 */
[----:B------:R-:W-:Y:S01]  /*0500*/  @!P2 FMUL R21, R21, 16777216 ;  /* 0x4b8000001515a820 */ /* 0x000fe20000400000 */
[----:B0-----:R-:W-:-:S05]  /*0510*/  FSETP.GT.AND P0, PT, R20, 8.50705917302346158658e+37, PT ;  /* 0x7e8000001400780b */ /* 0x001fca0003f04000 */
[----:B------:R-:W0:Y:S01]  /*0520*/  MUFU.RCP R21, R21 ;  /* 0x0000001500157308 */ /* 0x000e220000001000 */
[----:B-1----:R-:W-:Y:S02]  /*0530*/  FSEL R12, R22, 1, P1 ;  /* 0x3f800000160c7808 */ /* 0x002fe40000800000 */
[----:B------:R-:W-:-:S03]  /*0540*/  FSETP.GEU.AND P1, PT, R20, 1.175494350822287508e-38, PT ;  /* 0x008000001400780b */ /* 0x000fc60003f2e000 */
[----:B------:R-:W-:Y:S01]  /*0550*/  @!P2 FMUL R12, R12, 16777216 ;  /* 0x4b8000000c0ca820 */ /* 0x000fe20000400000 */
[----:B---3--:R-:W-:Y:S01]  /*0560*/  FADD R13, R4, -R17 ;  /* 0x80000011040d7221 */ /* 0x008fe20000000000 */
[----:B------:R-:W-:Y:S02]  /*0570*/  @P0 FMUL R20, R20, 0.25 ;  /* 0x3e80000014140820 */ /* 0x000fe40000400000 */
[----:B0-----:R-:W-:-:S06]  /*0580*/  FMUL R12, R21, R12 ;  /* 0x0000000c150c7220 */ /* 0x001fcc0000400000 */
[----:B------:R-:W-:Y:S01]  /*0590*/  @!P1 FMUL R20, R20, 16777216 ;  /* 0x4b80000014149820 */ /* 0x000fe20000400000 */
[----:B------:R-:W-:-:S03]  /*05a0*/  FMUL R4, R13, R12 ;  /* 0x0000000c0d047220 */ /* 0x000fc60000400000 */
[----:B------:R-:W0:Y:S01]  /*05b0*/  MUFU.RCP R18, R20 ;  /* 0x0000001400127308 */ /* 0x000e220000001000 */
[----:B--2---:R-:W-:Y:S01]  /*05c0*/  FFMA R4, R14, R4, R15 ;  /* 0x000000040e047223 */ /* 0x004fe2000000000f */
[----:B------:R-:W-:-:S03]  /*05d0*/  FSEL R13, R22, 1, P0 ;  /* 0x3f800000160d7808 */ /* 0x000fc60000000000 */
[C---:B------:R-:W-:Y:S01]  /*05e0*/  FMUL R21, R4.reuse, 1.4426950216293334961 ;  /* 0x3fb8aa3b04157820 */ /* 0x040fe20000400000 */
[----:B------:R-:W-:Y:S01]  /*05f0*/  FADD.FTZ R19, |R4|, -RZ ;  /* 0x800000ff04137221 */ /* 0x000fe20000010200 */
[----:B------:R-:W-:-:S04]  /*0600*/  @!P1 FMUL R13, R13, 16777216 ;  /* 0x4b8000000d0d9820 */ /* 0x000fc80000400000 */
[----:B------:R-:W1:Y:S01]  /*0610*/  FRND R21, R21 ;  /* 0x0000001500157307 */ /* 0x000e620000201000 */
[----:B------:R-:W-:Y:S01]  /*0620*/  FSETP.GEU.AND P0, PT, R19, 0.40999999642372131348, PT ;  /* 0x3ed1eb851300780b */ /* 0x000fe20003f0e000 */
[----:B0-----:R-:W-:Y:S01]  /*0630*/  FMUL R18, R18, R13 ;  /* 0x0000000d12127220 */ /* 0x001fe20000400000 */
[----:B-----5:R-:W-:Y:S01]  /*0640*/  FADD R19, R10, -R16 ;  /* 0x800000100a137221 */ /* 0x020fe20000000000 */
[--C-:B------:R-:W-:Y:S01]  /*0650*/  FADD R7, R7, -R17.reuse ;  /* 0x8000001107077221 */ /* 0x100fe20000000000 */
[--C-:B------:R-:W-:Y:S02]  /*0660*/  FADD R13, R5, -R17.reuse ;  /* 0x80000011050d7221 */ /* 0x100fe40000000000 */
[----:B------:R-:W-:Y:S01]  /*0670*/  FMUL R10, R19, R18 ;  /* 0x00000012130a7220 */ /* 0x000fe20000400000 */
[----:B------:R-:W-:Y:S01]  /*0680*/  FADD R5, R6, -R17 ;  /* 0x8000001106057221 */ /* 0x000fe20000000000 */
[-C--:B------:R-:W-:Y:S01]  /*0690*/  FMUL R13, R13, R12.reuse ;  /* 0x0000000c0d0d7220 */ /* 0x080fe20000400000 */
[----:B------:R-:W-:Y:S01]  /*06a0*/  FMUL R20, R7, R12 ;  /* 0x0000000c07147220 */ /* 0x000fe20000400000 */
[----:B------:R-:W-:Y:S01]  /*06b0*/  FFMA R10, R3, R10, R2 ;  /* 0x0000000a030a7223 */ /* 0x000fe20000000002 */
[----:B------:R-:W-:Y:S01]  /*06c0*/  FMUL R6, R5, R12 ;  /* 0x0000000c05067220 */ /* 0x000fe20000400000 */
[C-C-:B------:R-:W-:Y:S01]  /*06d0*/  FFMA R5, R14.reuse, R13, R15.reuse ;  /* 0x0000000d0e057223 */ /* 0x140fe2000000000f */
[--C-:B------:R-:W-:Y:S01]  /*06e0*/  FFMA R7, R14, R20, R15.reuse ;  /* 0x000000140e077223 */ /* 0x100fe2000000000f */
[----:B-1----:R-:W-:Y:S01]  /*06f0*/  FSEL R17, R21, RZ, P0 ;  /* 0x000000ff15117208 */ /* 0x002fe20000000000 */
[----:B------:R-:W-:Y:S01]  /*0700*/  FMUL R20, R10, 1.4426950216293334961 ;  /* 0x3fb8aa3b0a147820 */ /* 0x000fe20000400000 */
[----:B------:R-:W-:Y:S01]  /*0710*/  FADD.FTZ R19, |R5|, -RZ ;  /* 0x800000ff05137221 */ /* 0x000fe20000010200 */
[----:B------:R-:W-:Y:S01]  /*0720*/  FFMA R6, R14, R6, R15 ;  /* 0x000000060e067223 */ /* 0x000fe2000000000f */
[----:B------:R-:W-:Y:S01]  /*0730*/  FADD R9, R9, -R16 ;  /* 0x8000001009097221 */ /* 0x000fe20000000000 */
[----:B------:R-:W-:Y:S01]  /*0740*/  FFMA.FTZ R22, -R17, 0.693145751953125, R4 ;  /* 0x3f31720011167823 */ /* 0x000fe20000010104 */
[----:B------:R0:W1:Y:S01]  /*0750*/  FRND R15, R20 ;  /* 0x00000014000f7307 */ /* 0x0000620000201000 */
[----:B------:R-:W-:Y:S01]  /*0760*/  MOV R12, 0x3ab5ebe6 ;  /* 0x3ab5ebe6000c7802 */ /* 0x000fe20000000f00 */
[----:B------:R-:W-:Y:S01]  /*0770*/  FMUL R9, R9, R18 ;  /* 0x0000001209097220 */ /* 0x000fe20000400000 */
[C---:B------:R-:W-:Y:S01]  /*0780*/  FSETP.NEU.AND P3, PT, R17.reuse, 128, PT ;  /* 0x430000001100780b */ /* 0x040fe20003f6d000 */
[----:B------:R-:W-:Y:S01]  /*0790*/  FFMA.FTZ R13, -R17, 1.428606765330187045e-06, R22 ;  /* 0x35bfbe8e110d7823 */ /* 0x000fe20000010116 */
[----:B------:R-:W-:Y:S01]  /*07a0*/  FSETP.GEU.AND P2, PT, R19, 0.40999999642372131348, PT ;  /* 0x3ed1eb851300780b */ /* 0x000fe20003f4e000 */
[----:B------:R-:W-:Y:S01]  /*07b0*/  FADD R19, R8, -R16 ;  /* 0x8000001008137221 */ /* 0x000fe20000000000 */
[----:B------:R-:W-:Y:S01]  /*07c0*/  FADD.FTZ R8, |R10|, -RZ ;  /* 0x800000ff0a087221 */ /* 0x000fe20000010200 */
[----:B------:R-:W-:Y:S01]  /*07d0*/  FSEL R14, R17, 127, P3 ;  /* 0x42fe0000110e7808 */ /* 0x000fe20001800000 */
[----:B------:R-:W-:Y:S01]  /*07e0*/  FFMA.FTZ R22, R13, R12, 0.0083824126049876213074 ;  /* 0x3c0956630d167423 */ /* 0x000fe2000001000c */
[----:B------:R-:W-:-:S02]  /*07f0*/  FFMA R9, R3, R9, R2 ;  /* 0x0000000903097223 */ /* 0x000fc40000000002 */
[----:B------:R-:W-:Y:S01]  /*0800*/  FSETP.GEU.AND P0, PT, R8, 0.40999999642372131348, PT ;  /* 0x3ed1eb850800780b */ /* 0x000fe20003f0e000 */
[----:B------:R-:W-:Y:S01]  /*0810*/  FFMA.FTZ R22, R13, R22, 0.041667830199003219604 ;  /* 0x3d2aabe30d167423 */ /* 0x000fe20000010016 */
[----:B0-----:R-:W-:Y:S01]  /*0820*/  FMUL R20, R9, 1.4426950216293334961 ;  /* 0x3fb8aa3b09147820 */ /* 0x001fe20000400000 */
[----:B------:R-:W0:Y:S01]  /*0830*/  MUFU.EX2 R14, R14 ;  /* 0x0000000e000e7308 */ /* 0x000e220000000800 */
[----:B------:R-:W-:Y:S01]  /*0840*/  FMUL R19, R19, R18 ;  /* 0x0000001213137220 */ /* 0x000fe20000400000 */
[----:B-1----:R-:W-:Y:S01]  /*0850*/  FSEL R15, R15, RZ, P0 ;  /* 0x000000ff0f0f7208 */ /* 0x002fe20000000000 */
[----:B------:R-:W-:Y:S02]  /*0860*/  FFMA.FTZ R22, R13, R22, 0.16666397452354431152 ;  /* 0x3e2aa9f60d167423 */ /* 0x000fe40000010016 */
[----:B------:R-:W-:Y:S01]  /*0870*/  FFMA R8, R3, R19, R2 ;  /* 0x0000001303087223 */ /* 0x000fe20000000002 */
[----:B------:R-:W-:Y:S02]  /*0880*/  FADD.FTZ R19, |R7|, -RZ ;  /* 0x800000ff07137221 */ /* 0x000fe40000010200 */
[----:B------:R-:W1:Y:S01]  /*0890*/  FRND R20, R20 ;  /* 0x0000001400147307 */ /* 0x000e620000201000 */
[----:B------:R-:W-:Y:S01]  /*08a0*/  FFMA.FTZ R22, R13, R22, 0.49999994039535522461 ;  /* 0x3efffffe0d167423 */ /* 0x000fe20000010016 */
[----:B------:R-:W-:Y:S01]  /*08b0*/  FFMA.FTZ R24, -R15, 0.693145751953125, R10 ;  /* 0x3f3172000f187823 */ /* 0x000fe2000001010a */
[----:B------:R-:W-:Y:S01]  /*08c0*/  FADD.FTZ R21, |R6|, -RZ ;  /* 0x800000ff06157221 */ /* 0x000fe20000010200 */
[----:B------:R-:W-:Y:S01]  /*08d0*/  FSETP.GEU.AND P0, PT, R19, 0.40999999642372131348, PT ;  /* 0x3ed1eb851300780b */ /* 0x000fe20003f0e000 */
[----:B------:R-:W-:Y:S01]  /*08e0*/  FMUL R22, R13, R22 ;  /* 0x000000160d167220 */ /* 0x000fe20000400000 */
[----:B------:R-:W-:Y:S01]  /*08f0*/  FADD.FTZ R23, |R9|, -RZ ;  /* 0x800000ff09177221 */ /* 0x000fe20000010200 */
[----:B------:R-:W-:Y:S01]  /*0900*/  FFMA.FTZ R19, -R15, 1.428606765330187045e-06, R24 ;  /* 0x35bfbe8e0f137823 */ /* 0x000fe20000010118 */
[----:B------:R-:W-:Y:S01]  /*0910*/  FSETP.GEU.AND P1, PT, R21, 0.40999999642372131348, PT ;  /* 0x3ed1eb851500780b */ /* 0x000fe20003f2e000 */
[----:B------:R-:W-:Y:S01]  /*0920*/  FFMA.FTZ R13, R13, R22, R13 ;  /* 0x000000160d0d7223 */ /* 0x000fe2000001000d */
[C---:B0-----:R-:W-:Y:S01]  /*0930*/  FADD R21, R14.reuse, -1 ;  /* 0xbf8000000e157421 */ /* 0x041fe20000000000 */
[----:B------:R-:W-:Y:S01]  /*0940*/  FSETP.NEU.AND P4, PT, R15, 128, PT ;  /* 0x430000000f00780b */ /* 0x000fe20003f8d000 */
[----:B------:R-:W-:Y:S01]  /*0950*/  FFMA.FTZ R24, R19, R12, 0.0083824126049876213074 ;  /* 0x3c09566313187423 */ /* 0x000fe2000001000c */
[----:B------:R-:W-:Y:S01]  /*0960*/  FSETP.GEU.AND P6, PT, R23, 0.40999999642372131348, PT ;  /* 0x3ed1eb851700780b */ /* 0x000fe20003fce000 */
[----:B------:R-:W-:Y:S01]  /*0970*/  FFMA.FTZ R21, R14, R13, R21 ;  /* 0x0000000d0e157223 */ /* 0x000fe20000010015 */
[----:B------:R-:W-:Y:S01]  /*0980*/  FSEL R23, R15, 127, P4 ;  /* 0x42fe00000f177808 */ /* 0x000fe20002000000 */
[----:B------:R-:W-:Y:S01]  /*0990*/  FFMA.FTZ R24, R19, R24, 0.041667830199003219604 ;  /* 0x3d2aabe313187423 */ /* 0x000fe20000010018 */
[----:B-1----:R-:W-:-:S02]  /*09a0*/  FSEL R20, R20, RZ, P6 ;  /* 0x000000ff14147208 */ /* 0x002fc40003000000 */
[----:B------:R-:W-:Y:S01]  /*09b0*/  FSEL R26, R17, 127, P3 ;  /* 0x42fe0000111a7808 */ /* 0x000fe20001800000 */
[----:B------:R-:W-:Y:S01]  /*09c0*/  FMUL R22, R8, 1.4426950216293334961 ;  /* 0x3fb8aa3b08167820 */ /* 0x000fe20000400000 */
[----:B------:R-:W0:Y:S01]  /*09d0*/  MUFU.EX2 R17, R23 ;  /* 0x0000001700117308 */ /* 0x000e220000000800 */
[----:B------:R-:W-:Y:S01]  /*09e0*/  FFMA.FTZ R24, R19, R24, 0.16666397452354431152 ;  /* 0x3e2aa9f613187423 */ /* 0x000fe20000010018 */
[----:B------:R-:W-:Y:S01]  /*09f0*/  @!P3 FADD R21, R21, R21 ;  /* 0x000000151515b221 */ /* 0x000fe20000000000 */
[----:B------:R-:W-:Y:S01]  /*0a00*/  FSETP.NEU.AND P5, PT, R4, RZ, PT ;  /* 0x000000ff0400720b */ /* 0x000fe20003fad000 */
[----:B------:R-:W-:Y:S01]  /*0a10*/  FFMA.FTZ R25, -R20, 0.693145751953125, R9 ;  /* 0x3f31720014197823 */ /* 0x000fe20000010109 */
[----:B------:R-:W-:Y:S01]  /*0a20*/  FSETP.GT.AND P6, PT, R26, 128, PT ;  /* 0x430000001a00780b */ /* 0x000fe20003fc4000 */
[----:B------:R-:W-:Y:S02]  /*0a30*/  FADD R11, R11, -R16 ;  /* 0x800000100b0b7221 */ /* 0x000fe40000000000 */
[----:B------:R1:W-:Y:S01]  /*0a40*/  FRND R14, R22 ;  /* 0x00000016000e7307 */ /* 0x0003e20000201000 */
[----:B------:R-:W-:Y:S01]  /*0a50*/  FMUL R16, R5, 1.4426950216293334961 ;  /* 0x3fb8aa3b05107820 */ /* 0x000fe20000400000 */
[C---:B------:R-:W-:Y:S01]  /*0a60*/  FSETP.NEU.AND P3, PT, R20.reuse, 128, PT ;  /* 0x430000001400780b */ /* 0x040fe20003f6d000 */
[----:B-1----:R-:W-:Y:S01]  /*0a70*/  FFMA.FTZ R22, R19, R24, 0.49999994039535522461 ;  /* 0x3efffffe13167423 */ /* 0x002fe20000010018 */
[----:B------:R-:W-:Y:S01]  /*0a80*/  FSEL R24, R21, +INF , !P6 ;  /* 0x7f80000015187808 */ /* 0x000fe20007000000 */
[----:B------:R-:W-:Y:S01]  /*0a90*/  FFMA.FTZ R21, -R20, 1.428606765330187045e-06, R25 ;  /* 0x35bfbe8e14157823 */ /* 0x000fe20000010119 */
[----:B------:R-:W-:Y:S01]  /*0aa0*/  FSETP.GEU.AND P6, PT, R26, -25, PT ;  /* 0xc1c800001a00780b */ /* 0x000fe20003fce000 */
[----:B------:R-:W-:Y:S01]  /*0ab0*/  FMUL R26, R19, R22 ;  /* 0x00000016131a7220 */ /* 0x000fe20000400000 */
[----:B------:R-:W1:Y:S01]  /*0ac0*/  FRND R16, R16 ;  /* 0x0000001000107307 */ /* 0x000e620000201000 */
[----:B------:R-:W-:Y:S01]  /*0ad0*/  FFMA.FTZ R28, R21, R12, 0.0083824126049876213074 ;  /* 0x3c095663151c7423 */ /* 0x000fe2000001000c */
[----:B------:R-:W-:Y:S01]  /*0ae0*/  FADD R13, R4, R4 ;  /* 0x00000004040d7221 */ /* 0x000fe20000000000 */
[----:B------:R-:W-:Y:S01]  /*0af0*/  @P5 FSEL R13, R24, -1, P6 ;  /* 0xbf800000180d5808 */ /* 0x000fe20003000000 */
[----:B------:R-:W-:Y:S01]  /*0b00*/  FFMA.FTZ R26, R19, R26, R19 ;  /* 0x0000001a131a7223 */ /* 0x000fe20000010013 */
[----:B------:R-:W-:Y:S01]  /*0b10*/  FFMA.FTZ R28, R21, R28, 0.041667830199003219604 ;  /* 0x3d2aabe3151c7423 */ /* 0x000fe2000001001c */
[----:B------:R-:W-:Y:S01]  /*0b20*/  FSEL R22, R20, 127, P3 ;  /* 0x42fe000014167808 */ /* 0x000fe20001800000 */
[----:B0-----:R-:W-:-:S02]  /*0b30*/  FADD R24, R17, -1 ;  /* 0xbf80000011187421 */ /* 0x001fc40000000000 */
[----:B------:R-:W-:Y:S01]  /*0b40*/  FFMA.FTZ R28, R21, R28, 0.16666397452354431152 ;  /* 0x3e2aa9f6151c7423 */ /* 0x000fe2000001001c */
[----:B------:R-:W0:Y:S01]  /*0b50*/  MUFU.EX2 R19, R22 ;  /* 0x0000001600137308 */ /* 0x000e220000000800 */
[----:B------:R-:W-:Y:S01]  /*0b60*/  FFMA.FTZ R17, R17, R26, R24 ;  /* 0x0000001a11117223 */ /* 0x000fe20000010018 */
[----:B------:R-:W-:Y:S01]  /*0b70*/  FADD.FTZ R15, |R8|, -RZ ;  /* 0x800000ff080f7221 */ /* 0x000fe20000010200 */
[----:B------:R-:W-:Y:S01]  /*0b80*/  FFMA.FTZ R28, R21, R28, 0.49999994039535522461 ;  /* 0x3efffffe151c7423 */ /* 0x000fe2000001001c */
[----:B------:R-:W-:Y:S01]  /*0b90*/  FSETP.NEU.AND P5, PT, R10, RZ, PT ;  /* 0x000000ff0a00720b */ /* 0x000fe20003fad000 */
[----:B------:R-:W-:Y:S01]  /*0ba0*/  @!P4 FADD R17, R17, R17 ;  /* 0x000000111111c221 */ /* 0x000fe20000000000 */
[----:B------:R-:W-:Y:S01]  /*0bb0*/  FSETP.GT.AND P6, PT, R23, 128, PT ;  /* 0x430000001700780b */ /* 0x000fe20003fc4000 */
[----:B------:R-:W-:Y:S01]  /*0bc0*/  FMUL R28, R21, R28 ;  /* 0x0000001c151c7220 */ /* 0x000fe20000400000 */
[----:B------:R-:W-:Y:S02]  /*0bd0*/  FSETP.GEU.AND P4, PT, R15, 0.40999999642372131348, PT ;  /* 0x3ed1eb850f00780b */ /* 0x000fe40003f8e000 */
[----:B-1----:R-:W-:Y:S01]  /*0be0*/  FSEL R16, R16, RZ, P2 ;  /* 0x000000ff10107208 */ /* 0x002fe20001000000 */
[----:B------:R-:W-:Y:S01]  /*0bf0*/  FMUL R18, R11, R18 ;  /* 0x000000120b127220 */ /* 0x000fe20000400000 */
[----:B------:R-:W-:Y:S01]  /*0c00*/  FSEL R15, R17, +INF , !P6 ;  /* 0x7f800000110f7808 */ /* 0x000fe20007000000 */
[----:B------:R-:W-:Y:S01]  /*0c10*/  FFMA.FTZ R28, R21, R28, R21 ;  /* 0x0000001c151c7223 */ /* 0x000fe20000010015 */
[----:B------:R-:W-:Y:S01]  /*0c20*/  FSEL R17, R14, RZ, P4 ;  /* 0x000000ff0e117208 */ /* 0x000fe20002000000 */
[----:B------:R-:W-:Y:S01]  /*0c30*/  FFMA.FTZ R21, -R16, 0.693145751953125, R5 ;  /* 0x3f31720010157823 */ /* 0x000fe20000010105 */
[----:B------:R-:W-:Y:S01]  /*0c40*/  FSETP.GEU.AND P6, PT, R23, -25, PT ;  /* 0xc1c800001700780b */ /* 0x000fe20003fce000 */
[----:B------:R-:W-:Y:S01]  /*0c50*/  FFMA R14, R3, R18, R2 ;  /* 0x00000012030e7223 */ /* 0x000fe20000000002 */
[----:B0-----:R-:W-:Y:S01]  /*0c60*/  FADD R22, R19, -1 ;  /* 0xbf80000013167421 */ /* 0x001fe20000000000 */
[----:B------:R-:W-:Y:S01]  /*0c70*/  FFMA.FTZ R2, -R17, 0.693145751953125, R8 ;  /* 0x3f31720011027823 */ /* 0x000fe20000010108 */
[----:B------:R-:W-:Y:S01]  /*0c80*/  FADD R11, R10, R10 ;  /* 0x0000000a0a0b7221 */ /* 0x000fe20000000000 */
[C---:B------:R-:W-:Y:S01]  /*0c90*/  FFMA.FTZ R21, -R16.reuse, 1.428606765330187045e-06, R21 ;  /* 0x35bfbe8e10157823 */ /* 0x040fe20000010115 */
[----:B------:R-:W-:Y:S01]  /*0ca0*/  @P5 FSEL R11, R15, -1, P6 ;  /* 0xbf8000000f0b5808 */ /* 0x000fe20003000000 */
[----:B------:R-:W-:Y:S01]  /*0cb0*/  FFMA.FTZ R19, R19, R28, R22 ;  /* 0x0000001c13137223 */ /* 0x000fe20000010016 */
[C---:B------:R-:W-:Y:S01]  /*0cc0*/  FSETP.NEU.AND P2, PT, R17.reuse, 128, PT ;  /* 0x430000001100780b */ /* 0x040fe20003f4d000 */
[----:B------:R-:W-:Y:S01]  /*0cd0*/  FFMA.FTZ R15, -R17, 1.428606765330187045e-06, R2 ;  /* 0x35bfbe8e110f7823 */ /* 0x000fe20000010102 */
[----:B------:R-:W-:Y:S01]  /*0ce0*/  FSETP.NEU.AND P6, PT, R16, 128, PT ;  /* 0x430000001000780b */ /* 0x000fe20003fcd000 */
[-C--:B------:R-:W-:Y:S01]  /*0cf0*/  FFMA.FTZ R18, R21, R12.reuse, 0.0083824126049876213074 ;  /* 0x3c09566315127423 */ /* 0x080fe2000001000c */
[----:B------:R-:W-:Y:S01]  /*0d00*/  FSEL R20, R20, 127, P3 ;  /* 0x42fe000014147808 */ /* 0x000fe20001800000 */
[----:B------:R-:W-:Y:S01]  /*0d10*/  FFMA.FTZ R22, R15, R12, 0.0083824126049876213074 ;  /* 0x3c0956630f167423 */ /* 0x000fe2000001000c */
[----:B------:R-:W-:Y:S01]  /*0d20*/  FSEL R3, R17, 127, P2 ;  /* 0x42fe000011037808 */ /* 0x000fe20001000000 */
[----:B------:R-:W-:Y:S01]  /*0d30*/  @!P3 FADD R19, R19, R19 ;  /* 0x000000131313b221 */ /* 0x000fe20000000000 */
[----:B------:R-:W-:Y:S01]  /*0d40*/  FSEL R2, R16, 127, P6 ;  /* 0x42fe000010027808 */ /* 0x000fe20003000000 */
[----:B------:R-:W-:Y:S01]  /*0d50*/  FFMA.FTZ R16, R21, R18, 0.041667830199003219604 ;  /* 0x3d2aabe315107423 */ /* 0x000fe20000010012 */
[----:B------:R-:W-:-:S02]  /*0d60*/  FSETP.GEU.AND P4, PT, R20, -25, PT ;  /* 0xc1c800001400780b */ /* 0x000fc40003f8e000 */
[----:B------:R-:W-:Y:S01]  /*0d70*/  FSETP.GT.AND P3, PT, R20, 128, PT ;  /* 0x430000001400780b */ /* 0x000fe20003f64000 */
[----:B------:R-:W-:Y:S01]  /*0d80*/  FMUL R20, R6, 1.4426950216293334961 ;  /* 0x3fb8aa3b06147820 */ /* 0x000fe20000400000 */
[----:B------:R-:W0:Y:S01]  /*0d90*/  MUFU.EX2 R18, R2 ;  /* 0x0000000200127308 */ /* 0x000e220000000800 */
[----:B------:R-:W-:Y:S01]  /*0da0*/  FSETP.NEU.AND P5, PT, R9, RZ, PT ;  /* 0x000000ff0900720b */ /* 0x000fe20003fad000 */
[----:B------:R-:W-:Y:S01]  /*0db0*/  FFMA.FTZ R22, R15, R22, 0.041667830199003219604 ;  /* 0x3d2aabe30f167423 */ /* 0x000fe20000010016 */
[----:B------:R-:W-:Y:S01]  /*0dc0*/  FFMA.FTZ R16, R21, R16, 0.16666397452354431152 ;  /* 0x3e2aa9f615107423 */ /* 0x000fe20000010010 */
[----:B------:R-:W-:-:S04]  /*0dd0*/  FSEL R23, R19, +INF , !P3 ;  /* 0x7f80000013177808 */ /* 0x000fc80005800000 */
[----:B------:R-:W1:Y:S01]  /*0de0*/  MUFU.EX2 R3, R3 ;  /* 0x0000000300037308 */ /* 0x000e620000000800 */
[----:B------:R-:W-:Y:S01]  /*0df0*/  FFMA.FTZ R24, R15, R22, 0.16666397452354431152 ;  /* 0x3e2aa9f60f187423 */ /* 0x000fe20000010016 */
[----:B------:R-:W-:Y:S01]  /*0e00*/  FMUL R19, R14, 1.4426950216293334961 ;  /* 0x3fb8aa3b0e137820 */ /* 0x000fe20000400000 */
[----:B------:R-:W-:-:S05]  /*0e10*/  FFMA.FTZ R22, R21, R16, 0.49999994039535522461 ;  /* 0x3efffffe15167423 */ /* 0x000fca0000010010 */
[----:B------:R-:W2:Y:S01]  /*0e20*/  FRND R20, R20 ;  /* 0x0000001400147307 */ /* 0x000ea20000201000 */
[----:B------:R-:W-:Y:S01]  /*0e30*/  FFMA.FTZ R24, R15, R24, 0.49999994039535522461 ;  /* 0x3efffffe0f187423 */ /* 0x000fe20000010018 */
[----:B------:R-:W-:Y:S01]  /*0e40*/  FMUL R22, R21, R22 ;  /* 0x0000001615167220 */ /* 0x000fe20000400000 */
[----:B------:R-:W-:Y:S01]  /*0e50*/  FADD R16, R9, R9 ;  /* 0x0000000909107221 */ /* 0x000fe20000000000 */
[----:B------:R-:W-:Y:S01]  /*0e60*/  @P5 FSEL R16, R23, -1, P4 ;  /* 0xbf80000017105808 */ /* 0x000fe20002000000 */
[----:B------:R-:W-:-:S03]  /*0e70*/  FMUL R24, R15, R24 ;  /* 0x000000180f187220 */ /* 0x000fc60000400000 */
[----:B------:R-:W3:Y:S01]  /*0e80*/  FRND R19, R19 ;  /* 0x0000001300137307 */ /* 0x000ee20000201000 */
[----:B------:R-:W-:Y:S01]  /*0e90*/  FFMA.FTZ R21, R21, R22, R21 ;  /* 0x0000001615157223 */ /* 0x000fe20000010015 */
[----:B0-----:R-:W-:Y:S01]  /*0ea0*/  FADD R23, R18, -1 ;  /* 0xbf80000012177421 */ /* 0x001fe20000000000 */
[----:B------:R-:W-:Y:S01]  /*0eb0*/  FFMA.FTZ R24, R15, R24, R15 ;  /* 0x000000180f187223 */ /* 0x000fe2000001000f */
[C---:B-1----:R-:W-:Y:S01]  /*0ec0*/  FADD R22, R3.reuse, -1 ;  /* 0xbf80000003167421 */ /* 0x042fe20000000000 */
[----:B------:R-:W-:Y:S01]  /*0ed0*/  FADD.FTZ R15, |R14|, -RZ ;  /* 0x800000ff0e0f7221 */ /* 0x000fe20000010200 */
[C---:B------:R-:W-:Y:S02]  /*0ee0*/  FSETP.GEU.AND P4, PT, R2.reuse, -25, PT ;  /* 0xc1c800000200780b */ /* 0x040fe40003f8e000 */
[----:B------:R-:W-:Y:S01]  /*0ef0*/  FSETP.GT.AND P5, PT, R2, 128, PT ;  /* 0x430000000200780b */ /* 0x000fe20003fa4000 */
[----:B------:R-:W-:Y:S01]  /*0f00*/  FFMA.FTZ R2, R18, R21, R23 ;  /* 0x0000001512027223 */ /* 0x000fe20000010017 */
[----:B--2---:R-:W-:Y:S01]  /*0f10*/  FSEL R21, R20, RZ, P1 ;  /* 0x000000ff14157208 */ /* 0x004fe20000800000 */
[----:B------:R-:W-:Y:S01]  /*0f20*/  FFMA.FTZ R3, R3, R24, R22 ;  /* 0x0000001803037223 */ /* 0x000fe20000010016 */
[----:B------:R-:W-:Y:S01]  /*0f30*/  FSETP.NEU.AND P1, PT, R8, RZ, PT ;  /* 0x000000ff0800720b */ /* 0x000fe20003f2d000 */
[----:B------:R-:W-:Y:S01]  /*0f40*/  FMUL R18, R7, 1.4426950216293334961 ;  /* 0x3fb8aa3b07127820 */ /* 0x000fe20000400000 */
[----:B------:R-:W-:-:S02]  /*0f50*/  FSEL R22, R17, 127, P2 ;  /* 0x42fe000011167808 */ /* 0x000fc40001000000 */
[----:B------:R-:W-:Y:S01]  /*0f60*/  FSETP.GEU.AND P3, PT, R15, 0.40999999642372131348, PT ;  /* 0x3ed1eb850f00780b */ /* 0x000fe20003f6e000 */
[----:B------:R-:W-:Y:S01]  /*0f70*/  FFMA.FTZ R20, -R21, 0.693145751953125, R6 ;  /* 0x3f31720015147823 */ /* 0x000fe20000010106 */
[----:B------:R-:W-:Y:S01]  /*0f80*/  @!P2 FADD R3, R3, R3 ;  /* 0x000000030303a221 */ /* 0x000fe20000000000 */
[C---:B------:R-:W-:Y:S02]  /*0f90*/  FSETP.GT.AND P2, PT, R22.reuse, 128, PT ;  /* 0x430000001600780b */ /* 0x040fe40003f44000 */
[----:B---3--:R-:W-:Y:S01]  /*0fa0*/  FSEL R17, R19, RZ, P3 ;  /* 0x000000ff13117208 */ /* 0x008fe20001800000 */
[----:B------:R-:W0:Y:S01]  /*0fb0*/  FRND R18, R18 ;  /* 0x0000001200127307 */ /* 0x000e220000201000 */
[----:B------:R-:W-:Y:S01]  /*0fc0*/  FFMA.FTZ R19, -R21, 1.428606765330187045e-06, R20 ;  /* 0x35bfbe8e15137823 */ /* 0x000fe20000010114 */
[----:B------:R-:W-:Y:S02]  /*0fd0*/  FSEL R3, R3, +INF , !P2 ;  /* 0x7f80000003037808 */ /* 0x000fe40005000000 */
[----:B------:R-:W-:Y:S01]  /*0fe0*/  FSETP.GEU.AND P2, PT, R22, -25, PT ;  /* 0xc1c800001600780b */ /* 0x000fe20003f4e000 */
[----:B------:R-:W-:Y:S01]  /*0ff0*/  FFMA.FTZ R22, -R17, 0.693145751953125, R14 ;  /* 0x3f31720011167823 */ /* 0x000fe2000001010e */
[----:B------:R-:W-:Y:S01]  /*1000*/  FFMA.FTZ R20, R19, R12, 0.0083824126049876213074 ;  /* 0x3c09566313147423 */ /* 0x000fe2000001000c */
[----:B------:R-:W-:Y:S01]  /*1010*/  FADD R15, R8, R8 ;  /* 0x00000008080f7221 */ /* 0x000fe20000000000 */
[----:B------:R-:W-:Y:S01]  /*1020*/  @P1 FSEL R15, R3, -1, P2 ;  /* 0xbf800000030f1808 */ /* 0x000fe20001000000 */
[----:B------:R-:W-:Y:S01]  /*1030*/  FFMA.FTZ R3, -R17, 1.428606765330187045e-06, R22 ;  /* 0x35bfbe8e11037823 */ /* 0x000fe20000010116 */
[----:B------:R-:W-:Y:S01]  /*1040*/  FSETP.NEU.AND P3, PT, R21, 128, PT ;  /* 0x430000001500780b */ /* 0x000fe20003f6d000 */
[----:B------:R-:W-:Y:S01]  /*1050*/  FFMA.FTZ R22, R19, R20, 0.041667830199003219604 ;  /* 0x3d2aabe313167423 */ /* 0x000fe20000010014 */
[----:B------:R-:W-:Y:S01]  /*1060*/  FSETP.NEU.AND P1, PT, R17, 128, PT ;  /* 0x430000001100780b */ /* 0x000fe20003f2d000 */
[----:B------:R-:W-:Y:S01]  /*1070*/  FFMA.FTZ R26, R3, R12, 0.0083824126049876213074 ;  /* 0x3c095663031a7423 */ /* 0x000fe2000001000c */
[----:B------:R-:W-:Y:S01]  /*1080*/  FSEL R21, R21, 127, P3 ;  /* 0x42fe000015157808 */ /* 0x000fe20001800000 */
[----:B------:R-:W-:Y:S01]  /*1090*/  FFMA.FTZ R24, R19, R22, 0.16666397452354431152 ;  /* 0x3e2aa9f613187423 */ /* 0x000fe20000010016 */
[----:B------:R-:W-:Y:S01]  /*10a0*/  FSEL R22, R17, 127, P1 ;  /* 0x42fe000011167808 */ /* 0x000fe20000800000 */
[----:B------:R-:W-:Y:S01]  /*10b0*/  FFMA.FTZ R26, R3, R26, 0.041667830199003219604 ;  /* 0x3d2aabe3031a7423 */ /* 0x000fe2000001001a */
[----:B0-----:R-:W-:Y:S01]  /*10c0*/  FSEL R18, R18, RZ, P0 ;  /* 0x000000ff12127208 */ /* 0x001fe20000000000 */
[----:B------:R-:W-:Y:S01]  /*10d0*/  MUFU.EX2 R20, R21 ;  /* 0x0000001500147308 */ /* 0x000fe20000000800 */
[----:B------:R-:W-:-:S02]  /*10e0*/  FSETP.GEU.AND P0, PT, R21, -25, PT ;  /* 0xc1c800001500780b */ /* 0x000fc40003f0e000 */
[----:B------:R-:W-:Y:S01]  /*10f0*/  FSETP.GT.AND P2, PT, R21, 128, PT ;  /* 0x430000001500780b */ /* 0x000fe20003f44000 */
[----:B------:R-:W-:Y:S01]  /*1100*/  FFMA.FTZ R24, R19, R24, 0.49999994039535522461 ;  /* 0x3efffffe13187423 */ /* 0x000fe20000010018 */
[----:B------:R-:W-:-:S03]  /*1110*/  FFMA.FTZ R26, R3, R26, 0.16666397452354431152 ;  /* 0x3e2aa9f6031a7423 */ /* 0x000fc6000001001a */
[----:B------:R0:W1:Y:S01]  /*1120*/  MUFU.EX2 R21, R22 ;  /* 0x0000001600157308 */ /* 0x0000620000000800 */
[----:B------:R-:W-:Y:S01]  /*1130*/  FMUL R24, R19, R24 ;  /* 0x0000001813187220 */ /* 0x000fe20000400000 */
[----:B------:R-:W-:Y:S01]  /*1140*/  @!P6 FADD R2, R2, R2 ;  /* 0x000000020202e221 */ /* 0x000fe20000000000 */
[C---:B------:R-:W-:Y:S01]  /*1150*/  FFMA.FTZ R27, -R18.reuse, 0.693145751953125, R7 ;  /* 0x3f317200121b7823 */ /* 0x040fe20000010107 */
[----:B------:R-:W-:Y:S01]  /*1160*/  FFMA.FTZ R26, R3, R26, 0.49999994039535522461 ;  /* 0x3efffffe031a7423 */ /* 0x000fe2000001001a */
[----:B------:R-:W-:Y:S01]  /*1170*/  FFMA.FTZ R23, R19, R24, R19 ;  /* 0x0000001813177223 */ /* 0x000fe20000010013 */
[----:B------:R-:W-:Y:S01]  /*1180*/  FSETP.NEU.AND P6, PT, R5, RZ, PT ;  /* 0x000000ff0500720b */ /* 0x000fe20003fcd000 */
[----:B------:R-:W-:Y:S01]  /*1190*/  FFMA.FTZ R19, -R18, 1.428606765330187045e-06, R27 ;  /* 0x35bfbe8e12137823 */ /* 0x000fe2000001011b */
[----:B------:R-:W-:Y:S01]  /*11a0*/  FMUL R26, R3, R26 ;  /* 0x0000001a031a7220 */ /* 0x000fe20000400000 */
[----:B0-----:R-:W-:Y:S02]  /*11b0*/  FSEL R22, R2, +INF , !P5 ;  /* 0x7f80000002167808 */ /* 0x001fe40006800000 */
[C---:B------:R-:W-:Y:S01]  /*11c0*/  FSETP.NEU.AND P5, PT, R18.reuse, 128, PT ;  /* 0x430000001200780b */ /* 0x040fe20003fad000 */
[----:B------:R-:W-:Y:S01]  /*11d0*/  FFMA.FTZ R12, R19, R12, 0.0083824126049876213074 ;  /* 0x3c095663130c7423 */ /* 0x000fe2000001000c */
[----:B------:R-:W-:Y:S01]  /*11e0*/  FFMA.FTZ R26, R3, R26, R3 ;  /* 0x0000001a031a7223 */ /* 0x000fe20000010003 */
[----:B-1----:R-:W-:Y:S01]  /*11f0*/  FADD R2, R21, -1 ;  /* 0xbf80000015027421 */ /* 0x002fe20000000000 */
[----:B------:R-:W-:Y:S01]  /*1200*/  FSEL R18, R18, 127, P5 ;  /* 0x42fe000012127808 */ /* 0x000fe20002800000 */
[----:B------:R-:W-:-:S02]  /*1210*/  FFMA.FTZ R24, R19, R12, 0.041667830199003219604 ;  /* 0x3d2aabe313187423 */ /* 0x000fc4000001000c */
[----:B------:R-:W-:Y:S02]  /*1220*/  FFMA.FTZ R26, R21, R26, R2 ;  /* 0x0000001a151a7223 */ /* 0x000fe40000010002 */
[----:B------:R-:W0:Y:S01]  /*1230*/  MUFU.EX2 R21, R18 ;  /* 0x0000001200157308 */ /* 0x000e220000000800 */
[----:B------:R-:W-:Y:S01]  /*1240*/  FADD R25, R20, -1 ;  /* 0xbf80000014197421 */ /* 0x000fe20000000000 */
[----:B------:R-:W-:Y:S01]  /*1250*/  FFMA.FTZ R24, R19, R24, 0.16666397452354431152 ;  /* 0x3e2aa9f613187423 */ /* 0x000fe20000010018 */
[----:B------:R-:W-:Y:S01]  /*1260*/  FADD R12, R5, R5 ;  /* 0x00000005050c7221 */ /* 0x000fe20000000000 */
[----:B------:R-:W-:Y:S01]  /*1270*/  @P6 FSEL R12, R22, -1, P4 ;  /* 0xbf800000160c6808 */ /* 0x000fe20002000000 */
[----:B------:R-:W-:Y:S01]  /*1280*/  FFMA.FTZ R20, R20, R23, R25 ;  /* 0x0000001714147223 */ /* 0x000fe20000010019 */
[----:B------:R-:W-:Y:S01]  /*1290*/  FSETP.NEU.AND P4, PT, R6, RZ, PT ;  /* 0x000000ff0600720b */ /* 0x000fe20003f8d000 */
[----:B------:R-:W1:Y:S01]  /*12a0*/  LDC.64 R2, c[0x0][0x210] ;  /* 0x00008400ff027b82 */ /* 0x000e620000000a00 */
[----:B------:R-:W-:Y:S01]  /*12b0*/  FFMA.FTZ R24, R19, R24, 0.49999994039535522461 ;  /* 0x3efffffe13187423 */ /* 0x000fe20000010018 */
[----:B------:R-:W-:Y:S01]  /*12c0*/  FSEL R17, R17, 127, P1 ;  /* 0x42fe000011117808 */ /* 0x000fe20000800000 */
[----:B------:R-:W-:Y:S01]  /*12d0*/  @!P1 FADD R26, R26, R26 ;  /* 0x0000001a1a1a9221 */ /* 0x000fe20000000000 */
[----:B------:R-:W-:Y:S01]  /*12e0*/  FSETP.NEU.AND P1, PT, R14, RZ, PT ;  /* 0x000000ff0e00720b */ /* 0x000fe20003f2d000 */
[----:B------:R-:W-:Y:S01]  /*12f0*/  @!P3 FADD R20, R20, R20 ;  /* 0x000000141414b221 */ /* 0x000fe20000000000 */
[----:B------:R-:W-:Y:S01]  /*1300*/  FMUL R24, R19, R24 ;  /* 0x0000001813187220 */ /* 0x000fe20000400000 */
[----:B------:R-:W-:Y:S01]  /*1310*/  FSETP.GT.AND P6, PT, R17, 128, PT ;  /* 0x430000001100780b */ /* 0x000fe20003fc4000 */
[----:B0-----:R-:W-:-:S02]  /*1320*/  FADD R22, R21, -1 ;  /* 0xbf80000015167421 */ /* 0x001fc40000000000 */
[----:B------:R-:W-:Y:S01]  /*1330*/  FFMA.FTZ R24, R19, R24, R19 ;  /* 0x0000001813187223 */ /* 0x000fe20000010013 */
[----:B------:R-:W-:Y:S01]  /*1340*/  FSEL R20, R20, +INF , !P2 ;  /* 0x7f80000014147808 */ /* 0x000fe20005000000 */
[----:B------:R-:W-:Y:S01]  /*1350*/  FADD R19, R6, R6 ;  /* 0x0000000606137221 */ /* 0x000fe20000000000 */
[----:B------:R-:W-:Y:S01]  /*1360*/  FSEL R26, R26, +INF , !P6 ;  /* 0x7f8000001a1a7808 */ /* 0x000fe20007000000 */
[----:B------:R-:W-:Y:S01]  /*1370*/  FFMA.FTZ R21, R21, R24, R22 ;  /* 0x0000001815157223 */ /* 0x000fe20000010016 */
[----:B------:R-:W-:Y:S02]  /*1380*/  FSETP.GEU.AND P3, PT, R17, -25, PT ;  /* 0xc1c800001100780b */ /* 0x000fe40003f6e000 */
[----:B------:R-:W-:Y:S02]  /*1390*/  @P4 FSEL R19, R20, -1, P0 ;  /* 0xbf80000014134808 */ /* 0x000fe40000000000 */
[----:B------:R-:W-:Y:S01]  /*13a0*/  FSETP.NEU.AND P0, PT, R7, RZ, PT ;  /* 0x000000ff0700720b */ /* 0x000fe20003f0d000 */
[----:B------:R-:W-:Y:S01]  /*13b0*/  FADD R17, R14, R14 ;  /* 0x0000000e0e117221 */ /* 0x000fe20000000000 */
[----:B------:R-:W-:Y:S01]  /*13c0*/  @P1 FSEL R17, R26, -1, P3 ;  /* 0xbf8000001a111808 */ /* 0x000fe20001800000 */
[----:B------:R-:W-:Y:S01]  /*13d0*/  @!P5 FADD R21, R21, R21 ;  /* 0x000000151515d221 */ /* 0x000fe20000000000 */
[----:B------:R-:W-:-:S02]  /*13e0*/  FSETP.GT.AND P2, PT, R18, 128, PT ;  /* 0x430000001200780b */ /* 0x000fc40003f44000 */
[----:B------:R-:W-:Y:S02]  /*13f0*/  FSETP.GT.AND P1, PT, R4, RZ, PT ;  /* 0x000000ff0400720b */ /* 0x000fe40003f24000 */
[----:B------:R-:W-:Y:S02]  /*1400*/  FSETP.GEU.AND P6, PT, R18, -25, PT ;  /* 0xc1c800001200780b */ /* 0x000fe40003fce000 */
[----:B------:R-:W-:Y:S02]  /*1410*/  FSEL R4, R4, R13, P1 ;  /* 0x0000000d04047208 */ /* 0x000fe40000800000 */
[----:B------:R-:W-:Y:S02]  /*1420*/  FSEL R21, R21, +INF , !P2 ;  /* 0x7f80000015157808 */ /* 0x000fe40005000000 */
[----:B------:R-:W-:Y:S02]  /*1430*/  FSETP.GT.AND P3, PT, R5, RZ, PT ;  /* 0x000000ff0500720b */ /* 0x000fe40003f64000 */
[----:B------:R-:W-:-:S02]  /*1440*/  FSETP.GT.AND P1, PT, R6, RZ, PT ;  /* 0x000000ff0600720b */ /* 0x000fc40003f24000 */
[----:B------:R-:W-:Y:S01]  /*1450*/  FSETP.GT.AND P2, PT, R10, RZ, PT ;  /* 0x000000ff0a00720b */ /* 0x000fe20003f44000 */
[----:B-1----:R-:W-:Y:S01]  /*1460*/  IMAD.WIDE R2, R0, 0x4, R2 ;  /* 0x0000000400027825 */ /* 0x002fe200078e0202 */
[----:B------:R-:W-:-:S03]  /*1470*/  FSEL R0, R21, -1, P6 ;  /* 0xbf80000015007808 */ /* 0x000fc60003000000 */
[----:B------:R-:W-:Y:S01]  /*1480*/  @!P0 FADD R0, R7, R7 ;  /* 0x0000000707008221 */ /* 0x000fe20000000000 */
[----:B------:R-:W-:Y:S02]  /*1490*/  FSEL R5, R5, R12, P3 ;  /* 0x0000000c05057208 */ /* 0x000fe40001800000 */
[----:B------:R-:W-:Y:S02]  /*14a0*/  FSEL R6, R6, R19, P1 ;  /* 0x0000001306067208 */ /* 0x000fe40000800000 */
[----:B------:R-:W-:Y:S02]  /*14b0*/  FSEL R10, R10, R11, P2 ;  /* 0x0000000b0a0a7208 */ /* 0x000fe40001000000 */
[----:B------:R-:W-:Y:S02]  /*14c0*/  FSETP.GT.AND P2, PT, R9, RZ, PT ;  /* 0x000000ff0900720b */ /* 0x000fe40003f44000 */
[----:B------:R-:W-:Y:S02]  /*14d0*/  FSETP.GT.AND P3, PT, R8, RZ, PT ;  /* 0x000000ff0800720b */ /* 0x000fe40003f64000 */
[----:B------:R-:W-:-:S02]  /*14e0*/  FSETP.GT.AND P1, PT, R14, RZ, PT ;  /* 0x000000ff0e00720b */ /* 0x000fc40003f24000 */
[----:B------:R-:W-:Y:S02]  /*14f0*/  FSETP.GT.AND P0, PT, R7, RZ, PT ;  /* 0x000000ff0700720b */ /* 0x000fe40003f04000 */
[----:B------:R-:W-:Y:S02]  /*1500*/  FSEL R9, R9, R16, P2 ;  /* 0x0000001009097208 */ /* 0x000fe40001000000 */
[----:B------:R-:W-:Y:S02]  /*1510*/  FSEL R8, R8, R15, P3 ;  /* 0x0000000f08087208 */ /* 0x000fe40001800000 */
[----:B------:R-:W-:Y:S02]  /*1520*/  FSEL R11, R14, R17, P1 ;  /* 0x000000110e0b7208 */ /* 0x000fe40000800000 */
[----:B------:R-:W-:-:S03]  /*1530*/  FSEL R7, R7, R0, P0 ;  /* 0x0000000007077208 */ /* 0x000fc60000000000 */
[----:B------:R-:W-:Y:S04]  /*1540*/  STG.E.128 desc[UR4][R2.64], R8 ;  /* 0x0000000802007986 */ /* 0x000fe8000c101d04 */
[----:B------:R-:W-:Y:S01]  /*1550*/  STG.E.128 desc[UR4][R2.64+0x800], R4 ;  /* 0x0008000402007986 */ /* 0x000fe2000c101d04 */
[----:B------:R-:W-:Y:S05]  /*1560*/  EXIT ;  /* 0x000000000000794d */ /* 0x000fea0003800000 */
.L_x_0:
[----:B------:R-:W-:-:S00]  /*1570*/  BRA `(.L_x_0) ;  /* 0xfffffffc00fc7947 */ /* 0x000fc0000383ffff */
[----:B------:R-:W-:-:S00]  /*1580*/  NOP ;  /* 0x0000000000007918 */ /* 0x000fc00000000000 */
[----:B------:R-:W-:-:S00]  /*1590*/  NOP ;  /* 0x0000000000007918 */ /* 0x000fc00000000000 */
[----:B------:R-:W-:-:S00]  /*15a0*/  NOP ;  /* 0x0000000000007918 */ /* 0x000fc00000000000 */
[----:B------:R-:W-:-:S00]  /*15b0*/  NOP ;  /* 0x0000000000007918 */ /* 0x000fc00000000000 */
[----:B------:R-:W-:-:S00]  /*15c0*/  NOP ;  /* 0x0000000000007918 */ /* 0x000fc00000000000 */
[----:B------:R-:W-:-:S00]  /*15d0*/  NOP ;  /* 0x0000000000007918 */ /* 0x000fc00000000000 */
[----:B------:R-:W-:-:S00]  /*15e0*/  NOP ;  /* 0x0000000000007918 */ /* 0x000fc00000000000 */
[----:B------:R-:W-:-:S00]  /*15f0*/  NOP ;  /* 0x0000000000007918 */ /* 0x000fc00000000000 */
.L_x_1:


//--------------------- .nv.global.init           --------------------------
	.section	.nv.global.init,"aw",@progbits
.nv.global.init:
	.type		_$_str,@object
	.size		_$_str,(_$_str_$_2 - _$_str)
_$_str:
        /*0000*/ 	.byte	0x5f, 0x5f, 0x43, 0x55, 0x44, 0x41, 0x5f, 0x46, 0x54, 0x5a, 0x00
	.type		_$_str_$_2,@object
	.size		_$_str_$_2,(.L_1 - _$_str_$_2)
_$_str_$_2:
        /*000b*/ 	.byte	0x5f, 0x5f, 0x43, 0x55, 0x44, 0x41, 0x5f, 0x50, 0x52, 0x45, 0x43, 0x5f, 0x53, 0x51, 0x52, 0x54
        /*001b*/ 	.byte	0x00
.L_1:


//--------------------- .nv.constant0.triton_poi_fused__native_batch_norm_legit_no_training_clone_elu_11 --------------------------
	.section	.nv.constant0.triton_poi_fused__native_batch_norm_legit_no_training_clone_elu_11,"a",@progbits
	.sectionflags	@""
	.align	4
.nv.constant0.triton_poi_fused__native_batch_norm_legit_no_training_clone_elu_11:
	.zero		580
